	.headerflags	@"EF_CUDA_TEXMODE_UNIFIED EF_CUDA_64BIT_ADDRESS EF_CUDA_ACCELERATORS EF_CUDA_SM90 EF_CUDA_VIRTUAL_SM(EF_CUDA_SM90)"
	.elftype	@"ET_EXEC"


//--------------------- .nv.info                  --------------------------
	.section	.nv.info,"",@"SHT_CUDA_INFO"
	.align	4


	//----- nvinfo : EIATTR_REGCOUNT
	.align		4
        /*0000*/ 	.byte	0x04, 0x2f
        /*0002*/ 	.short	(.L_3 - .L_2)
	.align		4
.L_2:
        /*0004*/ 	.word	index@(triton_poi_fused__native_batch_norm_legit_no_training_cat_relu_68)
        /*0008*/ 	.word	0x0000001a


	//----- nvinfo : EIATTR_MIN_STACK_SIZE
	.align		4
.L_3:
        /*000c*/ 	.byte	0x04, 0x12
        /*000e*/ 	.short	(.L_5 - .L_4)
	.align		4
.L_4:
        /*0010*/ 	.word	index@(triton_poi_fused__native_batch_norm_legit_no_training_cat_relu_68)
        /*0014*/ 	.word	0x00000000


	//----- nvinfo : EIATTR_FRAME_SIZE
	.align		4
.L_5:
        /*0018*/ 	.byte	0x04, 0x11
        /*001a*/ 	.short	(.L_7 - .L_6)
	.align		4
.L_6:
        /*001c*/ 	.word	index@(triton_poi_fused__native_batch_norm_legit_no_training_cat_relu_68)
        /*0020*/ 	.word	0x00000000


	//----- nvinfo : EIATTR_MIN_STACK_SIZE
	.align		4
.L_7:
        /*0024*/ 	.byte	0x04, 0x12
        /*0026*/ 	.short	(.L_9 - .L_8)
	.align		4
.L_8:
        /*0028*/ 	.word	index@(triton_poi_fused__native_batch_norm_legit_no_training_cat_relu_68)
        /*002c*/ 	.word	0x00000000
.L_9:


//--------------------- .nv.info.triton_poi_fused__native_batch_norm_legit_no_training_cat_relu_68 --------------------------
	.section	.nv.info.triton_poi_fused__native_batch_norm_legit_no_training_cat_relu_68,"",@"SHT_CUDA_INFO"
	.sectionflags	@""
	.align	4


	//----- nvinfo : EIATTR_CUDA_API_VERSION
	.align		4
        /*0000*/ 	.byte	0x04, 0x37
        /*0002*/ 	.short	(.L_11 - .L_10)
.L_10:
        /*0004*/ 	.word	0x0000007c


	//----- nvinfo : EIATTR_KPARAM_INFO
	.align		4
.L_11:
        /*0008*/ 	.byte	0x04, 0x17
        /*000a*/ 	.short	(.L_13 - .L_12)
.L_12:
        /*000c*/ 	.word	0x00000000
        /*0010*/ 	.short	0x0009
        /*0012*/ 	.short	0x0048
        /*0014*/ 	.byte	0x00, 0xf0, 0x11, 0x00


	//----- nvinfo : EIATTR_KPARAM_INFO
	.align		4
.L_13:
        /*0018*/ 	.byte	0x04, 0x17
        /*001a*/ 	.short	(.L_15 - .L_14)
.L_14:
        /*001c*/ 	.word	0x00000000
        /*0020*/ 	.short	0x0008
        /*0022*/ 	.short	0x0040
        /*0024*/ 	.byte	0x00, 0xf4, 0x21, 0x00


	//----- nvinfo : EIATTR_KPARAM_INFO
	.align		4
.L_15:
        /*0028*/ 	.byte	0x04, 0x17
        /*002a*/ 	.short	(.L_17 - .L_16)
.L_16:
        /*002c*/ 	.word	0x00000000
        /*0030*/ 	.short	0x0007
        /*0032*/ 	.short	0x0038
        /*0034*/ 	.byte	0x00, 0xf4, 0x21, 0x00


	//----- nvinfo : EIATTR_KPARAM_INFO
	.align		4
.L_17:
        /*0038*/ 	.byte	0x04, 0x17
        /*003a*/ 	.short	(.L_19 - .L_18)
.L_18:
        /*003c*/ 	.word	0x00000000
        /*0040*/ 	.short	0x0006
        /*0042*/ 	.short	0x0030
        /*0044*/ 	.byte	0x00, 0xf4, 0x21, 0x00


	//----- nvinfo : EIATTR_KPARAM_INFO
	.align		4
.L_19:
        /*0048*/ 	.byte	0x04, 0x17
        /*004a*/ 	.short	(.L_21 - .L_20)
.L_20:
        /*004c*/ 	.word	0x00000000
        /*0050*/ 	.short	0x0005
        /*0052*/ 	.short	0x0028
        /*0054*/ 	.byte	0x00, 0xf4, 0x21, 0x00


	//----- nvinfo : EIATTR_KPARAM_INFO
	.align		4
.L_21:
        /*0058*/ 	.byte	0x04, 0x17
        /*005a*/ 	.short	(.L_23 - .L_22)
.L_22:
        /*005c*/ 	.word	0x00000000
        /*0060*/ 	.short	0x0004
        /*0062*/ 	.short	0x0020
        /*0064*/ 	.byte	0x00, 0xf4, 0x21, 0x00


	//----- nvinfo : EIATTR_KPARAM_INFO
	.align		4
.L_23:
        /*0068*/ 	.byte	0x04, 0x17
        /*006a*/ 	.short	(.L_25 - .L_24)
.L_24:
        /*006c*/ 	.word	0x00000000
        /*0070*/ 	.short	0x0003
        /*0072*/ 	.short	0x0018
        /*0074*/ 	.byte	0x00, 0xf4, 0x21, 0x00


	//----- nvinfo : EIATTR_KPARAM_INFO
	.align		4
.L_25:
        /*0078*/ 	.byte	0x04, 0x17
        /*007a*/ 	.short	(.L_27 - .L_26)
.L_26:
        /*007c*/ 	.word	0x00000000
        /*0080*/ 	.short	0x0002
        /*0082*/ 	.short	0x0010
        /*0084*/ 	.byte	0x00, 0xf4, 0x21, 0x00


	//----- nvinfo : EIATTR_KPARAM_INFO
	.align		4
.L_27:
        /*0088*/ 	.byte	0x04, 0x17
        /*008a*/ 	.short	(.L_29 - .L_28)
.L_28:
        /*008c*/ 	.word	0x00000000
        /*0090*/ 	.short	0x0001
        /*0092*/ 	.short	0x0008
        /*0094*/ 	.byte	0x00, 0xf4, 0x21, 0x00


	//----- nvinfo : EIATTR_KPARAM_INFO
	.align		4
.L_29:
        /*0098*/ 	.byte	0x04, 0x17
        /*009a*/ 	.short	(.L_31 - .L_30)
.L_30:
        /*009c*/ 	.word	0x00000000
        /*00a0*/ 	.short	0x0000
        /*00a2*/ 	.short	0x0000
        /*00a4*/ 	.byte	0x00, 0xf4, 0x21, 0x00


	//----- nvinfo : EIATTR_SPARSE_MMA_MASK
	.align		4
.L_31:
        /*00a8*/ 	.byte	0x03, 0x50
        /*00aa*/ 	.short	0x0000


	//----- nvinfo : EIATTR_MAXREG_COUNT
	.align		4
        /*00ac*/ 	.byte	0x03, 0x1b
        /*00ae*/ 	.short	0x00ff


	//----- nvinfo : EIATTR_EXIT_INSTR_OFFSETS
	.align		4
        /*00b0*/ 	.byte	0x04, 0x1c
        /*00b2*/ 	.short	(.L_33 - .L_32)


	//   ....[0]....
.L_32:
        /*00b4*/ 	.word	0x00000530


	//   ....[1]....
        /*00b8*/ 	.word	0x00000550


	//----- nvinfo : EIATTR_REQNTID
	.align		4
.L_33:
        /*00bc*/ 	.byte	0x04, 0x10
        /*00be*/ 	.short	(.L_35 - .L_34)
.L_34:
        /*00c0*/ 	.word	0x00000080
        /*00c4*/ 	.word	0x00000001
        /*00c8*/ 	.word	0x00000001


	//----- nvinfo : EIATTR_CBANK_PARAM_SIZE
	.align		4
.L_35:
        /*00cc*/ 	.byte	0x03, 0x19
        /*00ce*/ 	.short	0x004c


	//----- nvinfo : EIATTR_PARAM_CBANK
	.align		4
        /*00d0*/ 	.byte	0x04, 0x0a
        /*00d2*/ 	.short	(.L_37 - .L_36)
	.align		4
.L_36:
        /*00d4*/ 	.word	index@(.nv.constant0.triton_poi_fused__native_batch_norm_legit_no_training_cat_relu_68)
        /*00d8*/ 	.short	0x0210
        /*00da*/ 	.short	0x004c


	//----- nvinfo : EIATTR_SW_WAR
	.align		4
.L_37:
        /*00dc*/ 	.byte	0x04, 0x36
        /*00de*/ 	.short	(.L_39 - .L_38)
.L_38:
        /*00e0*/ 	.word	0x00000008
.L_39:


//--------------------- .nv.callgraph             --------------------------
	.section	.nv.callgraph,"",@"SHT_CUDA_CALLGRAPH"
	.align	4
	.sectionentsize	8
	.align		4
        /*0000*/ 	.word	0x00000000
	.align		4
        /*0004*/ 	.word	0xffffffff
	.align		4
        /*0008*/ 	.word	0x00000000
	.align		4
        /*000c*/ 	.word	0xfffffffe
	.align		4
        /*0010*/ 	.word	0x00000000
	.align		4
        /*0014*/ 	.word	0xfffffffd
	.align		4
        /*0018*/ 	.word	0x00000000
	.align		4
        /*001c*/ 	.word	0xfffffffc


//--------------------- .nv.constant4             --------------------------
	.section	.nv.constant4,"a",@progbits
	.align	8
	.align		8
.nv.constant4:
        /*0000*/ 	.dword	_$_str
	.align		8
        /*0008*/ 	.dword	_$_str_$_2


//--------------------- .text.triton_poi_fused__native_batch_norm_legit_no_training_cat_relu_68 --------------------------
	.section	.text.triton_poi_fused__native_batch_norm_legit_no_training_cat_relu_68,"ax",@progbits
	.align	128
        .global         triton_poi_fused__native_batch_norm_legit_no_training_cat_relu_68
        .type           triton_poi_fused__native_batch_norm_legit_no_training_cat_relu_68,@function
        .size           triton_poi_fused__native_batch_norm_legit_no_training_cat_relu_68,(.L_x_1 - triton_poi_fused__native_batch_norm_legit_no_training_cat_relu_68)
        .other          triton_poi_fused__native_batch_norm_legit_no_training_cat_relu_68,@"STO_CUDA_ENTRY STV_DEFAULT"
triton_poi_fused__native_batch_norm_legit_no_training_cat_relu_68:
.text.triton_poi_fused__native_batch_norm_legit_no_training_cat_relu_68:
[----:B------:R-:W0:Y:S01]  /*0000*/  LDC R1, c[0x0][0x28] ;  /* 0x00000a00ff017b82 */ /* 0x000e220000000800 */
[----:B------:R-:W1:Y:S07]  /*0010*/  S2R R0, SR_TID.X ;  /* 0x0000000000007919 */ /* 0x000e6e0000002100 */
[----:B------:R-:W2:Y:S01]  /*0020*/  LDC.64 R2, c[0x0][0x228] ;  /* 0x00008a00ff027b82 */ /* 0x000ea20000000a00 */
[----:B------:R-:W-:Y:S01]  /*0030*/  CS2R R8, SRZ ;  /* 0x0000000000087805 */ /* 0x000fe2000001ff00 */
[----:B------:R-:W-:Y:S01]  /*0040*/  ULDC.64 UR4, c[0x0][0x208] ;  /* 0x0000820000047ab9 */ /* 0x000fe20000000a00 */
[----:B------:R-:W3:Y:S05]  /*0050*/  S2R R5, SR_CTAID.X ;  /* 0x0000000000057919 */ /* 0x000eea0000002500 */
[----:B------:R-:W4:Y:S08]  /*0060*/  LDC.64 R20, c[0x0][0x210] ;  /* 0x00008400ff147b82 */ /* 0x000f300000000a00 */
[----:B------:R-:W5:Y:S08]  /*0070*/  LDC.64 R22, c[0x0][0x218] ;  /* 0x00008600ff167b82 */ /* 0x000f700000000a00 */
[----:B------:R-:W4:Y:S01]  /*0080*/  LDC.64 R16, c[0x0][0x220] ;  /* 0x00008800ff107b82 */ /* 0x000f220000000a00 */
[----:B-1----:R-:W-:-:S07]  /*0090*/  SHF.L.U32 R0, R0, 0x1, RZ ;  /* 0x0000000100007819 */ /* 0x002fce00000006ff */
[----:B------:R-:W1:Y:S01]  /*00a0*/  LDC.64 R14, c[0x0][0x230] ;  /* 0x00008c00ff0e7b82 */ /* 0x000e620000000a00 */
[----:B------:R-:W-:-:S04]  /*00b0*/  LOP3.LUT R0, R0, 0xfe, RZ, 0xc0, !PT ;  /* 0x000000fe00007812 */ /* 0x000fc800078ec0ff */
[----:B---3--:R-:W-:-:S03]  /*00c0*/  LEA R0, R5, R0, 0x8 ;  /* 0x0000000005007211 */ /* 0x008fc600078e40ff */
[----:B------:R-:W3:Y:S01]  /*00d0*/  LDC.64 R12, c[0x0][0x238] ;  /* 0x00008e00ff0c7b82 */ /* 0x000ee20000000a00 */
[C---:B------:R-:W-:Y:S01]  /*00e0*/  ISETP.GE.AND P0, PT, R0.reuse, 0xb00, PT ;  /* 0x00000b000000780c */ /* 0x040fe20003f06270 */
[----:B------:R-:W-:-:S05]  /*00f0*/  IMAD.HI R4, R0, 0x2e8ba2e9, RZ ;  /* 0x2e8ba2e900047827 */ /* 0x000fca00078e02ff */
[----:B------:R-:W-:-:S04]  /*0100*/  SHF.R.U32.HI R5, RZ, 0x1f, R4 ;  /* 0x0000001fff057819 */ /* 0x000fc80000011604 */
[----:B------:R-:W-:-:S05]  /*0110*/  LEA.HI.SX32 R5, R4, R5, 0x1b ;  /* 0x0000000504057211 */ /* 0x000fca00078fdaff */
[----:B------:R-:W-:-:S04]  /*0120*/  IMAD R10, R5, -0xb0, R0 ;  /* 0xffffff50050a7824 */ /* 0x000fc800078e0200 */
[----:B--2---:R-:W-:-:S05]  /*0130*/  IMAD.WIDE R2, R10, 0x4, R2 ;  /* 0x000000040a027825 */ /* 0x004fca00078e0202 */
[----:B------:R2:W3:Y:S01]  /*0140*/  @!P0 LDG.E.EL.64 R8, desc[UR4][R2.64] ;  /* 0x0000000402088981 */ /* 0x0004e2000c2e1b00 */
[C---:B------:R-:W-:Y:S01]  /*0150*/  ISETP.GE.AND P2, PT, R10.reuse, 0x58, PT ;  /* 0x000000580a00780c */ /* 0x040fe20003f46270 */
[----:B------:R-:W-:Y:S01]  /*0160*/  IMAD R5, R5, 0x58, R10 ;  /* 0x0000005805057824 */ /* 0x000fe200078e020a */
[----:B------:R-:W-:Y:S02]  /*0170*/  ISETP.GT.AND P1, PT, R10, 0x57, !P0 ;  /* 0x000000570a00780c */ /* 0x000fe40004724270 */
[----:B------:R-:W-:Y:S02]  /*0180*/  CS2R R6, SRZ ;  /* 0x0000000000067805 */ /* 0x000fe4000001ff00 */
[----:B------:R-:W-:Y:S01]  /*0190*/  ISETP.LT.AND P4, PT, R0, 0xb00, !P2 ;  /* 0x00000b000000780c */ /* 0x000fe20005781270 */
[----:B----4-:R-:W-:-:S04]  /*01a0*/  IMAD.WIDE R20, R5, 0x4, R20 ;  /* 0x0000000405147825 */ /* 0x010fc800078e0214 */
[----:B-----5:R-:W-:Y:S01]  /*01b0*/  IMAD.WIDE R22, R5, 0x4, R22 ;  /* 0x0000000405167825 */ /* 0x020fe200078e0216 */
[----:B------:R-:W-:Y:S02]  /*01c0*/  CS2R R4, SRZ ;  /* 0x0000000000047805 */ /* 0x000fe4000001ff00 */
[----:B--2---:R-:W-:Y:S01]  /*01d0*/  CS2R R2, SRZ ;  /* 0x0000000000027805 */ /* 0x004fe2000001ff00 */
[----:B0-----:R-:W-:-:S03]  /*01e0*/  IMAD.WIDE R16, R10, 0x4, R16 ;  /* 0x000000040a107825 */ /* 0x001fc600078e0210 */
[----:B------:R0:W2:Y:S04]  /*01f0*/  @P1 LDG.E.EL.64 R4, desc[UR4][R22.64+-0x160] ;  /* 0xfffea00416041981 */ /* 0x0000a8000c2e1b00 */
[----:B------:R-:W4:Y:S01]  /*0200*/  @P4 LDG.E.EL.64 R6, desc[UR4][R20.64] ;  /* 0x0000000414064981 */ /* 0x000f22000c2e1b00 */
[----:B-1----:R-:W-:-:S03]  /*0210*/  IMAD.WIDE R14, R10, 0x4, R14 ;  /* 0x000000040a0e7825 */ /* 0x002fc600078e020e */
[----:B------:R1:W5:Y:S01]  /*0220*/  @!P0 LDG.E.EL.64 R2, desc[UR4][R16.64] ;  /* 0x0000000410028981 */ /* 0x000362000c2e1b00 */
[----:B---3--:R-:W-:Y:S01]  /*0230*/  IMAD.WIDE R18, R10, 0x4, R12 ;  /* 0x000000040a127825 */ /* 0x008fe200078e020c */
[----:B------:R-:W-:Y:S02]  /*0240*/  CS2R R12, SRZ ;  /* 0x00000000000c7805 */ /* 0x000fe4000001ff00 */
[----:B------:R-:W-:-:S04]  /*0250*/  CS2R R10, SRZ ;  /* 0x00000000000a7805 */ /* 0x000fc8000001ff00 */
[----:B------:R3:W2:Y:S01]  /*0260*/  @!P0 LDG.E.EL.64 R12, desc[UR4][R14.64] ;  /* 0x000000040e0c8981 */ /* 0x0006a2000c2e1b00 */
[----:B0-----:R-:W-:Y:S01]  /*0270*/  HFMA2.MMA R22, -RZ, RZ, 1.625, 0 ;  /* 0x3e800000ff167435 */ /* 0x001fe200000001ff */
[----:B-1----:R-:W0:Y:S02]  /*0280*/  LDC.64 R16, c[0x0][0x248] ;  /* 0x00009200ff107b82 */ /* 0x002e240000000a00 */
[----:B------:R1:W2:Y:S06]  /*0290*/  @!P0 LDG.E.EL.64 R10, desc[UR4][R18.64] ;  /* 0x00000004120a8981 */ /* 0x0002ac000c2e1b00 */
[----:B---3--:R-:W3:Y:S01]  /*02a0*/  LDC.64 R14, c[0x0][0x240] ;  /* 0x00009000ff0e7b82 */ /* 0x008ee20000000a00 */
[----:B0-----:R-:W-:-:S04]  /*02b0*/  IMAD.WIDE R16, R0, 0x4, R16 ;  /* 0x0000000400107825 */ /* 0x001fc800078e0210 */
[----:B---3--:R-:W-:-:S04]  /*02c0*/  IMAD.WIDE R14, R0, 0x4, R14 ;  /* 0x00000004000e7825 */ /* 0x008fc800078e020e */
[----:B------:R-:W-:-:S04]  /*02d0*/  FADD R8, R8, 0.0010000000474974513054 ;  /* 0x3a83126f08087421 */ /* 0x000fc80000000000 */
[----:B------:R-:W0:Y:S01]  /*02e0*/  MUFU.SQRT R20, R8 ;  /* 0x0000000800147308 */ /* 0x000e220000002000 */
[----:B------:R-:W-:-:S07]  /*02f0*/  FADD R9, R9, 0.0010000000474974513054 ;  /* 0x3a83126f09097421 */ /* 0x000fce0000000000 */
[----:B------:R3:W1:Y:S01]  /*0300*/  MUFU.SQRT R21, R9 ;  /* 0x0000000900157308 */ /* 0x0006620000002000 */
[C---:B0-----:R-:W-:Y:S02]  /*0310*/  FSETP.GT.AND P6, PT, R20.reuse, 8.50705917302346158658e+37, PT ;  /* 0x7e8000001400780b */ /* 0x041fe40003fc4000 */
[----:B------:R-:W-:Y:S01]  /*0320*/  FSETP.GEU.AND P3, PT, R20, 1.175494350822287508e-38, PT ;  /* 0x008000001400780b */ /* 0x000fe20003f6e000 */
[----:B---3--:R-:W0:Y:S01]  /*0330*/  LDC.64 R8, c[0x0][0x250] ;  /* 0x00009400ff087b82 */ /* 0x008e220000000a00 */
[----:B------:R-:W-:Y:S02]  /*0340*/  FSEL R23, R22, 1, P6 ;  /* 0x3f80000016177808 */ /* 0x000fe40003000000 */
[----:B-1----:R-:W-:-:S07]  /*0350*/  FSETP.GT.AND P5, PT, R21, 8.50705917302346158658e+37, PT ;  /* 0x7e8000001500780b */ /* 0x002fce0003fa4000 */
[----:B------:R-:W-:Y:S01]  /*0360*/  @P6 FMUL R20, R20, 0.25 ;  /* 0x3e80000014146820 */ /* 0x000fe20000400000 */
[----:B------:R-:W-:-:S03]  /*0370*/  FSETP.GEU.AND P6, PT, R21, 1.175494350822287508e-38, PT ;  /* 0x008000001500780b */ /* 0x000fc60003fce000 */
[----:B------:R-:W-:Y:S02]  /*0380*/  @!P3 FMUL R20, R20, 16777216 ;  /* 0x4b8000001414b820 */ /* 0x000fe40000400000 */
[----:B------:R-:W-:-:S08]  /*0390*/  @P5 FMUL R21, R21, 0.25 ;  /* 0x3e80000015155820 */ /* 0x000fd00000400000 */
[----:B------:R-:W-:Y:S01]  /*03a0*/  @!P6 FMUL R21, R21, 16777216 ;  /* 0x4b8000001515e820 */ /* 0x000fe20000400000 */
[----:B------:R-:W1:Y:S01]  /*03b0*/  MUFU.RCP R20, R20 ;  /* 0x0000001400147308 */ /* 0x000e620000001000 */
[----:B------:R-:W-:-:S07]  /*03c0*/  FSEL R18, R22, 1, P5 ;  /* 0x3f80000016127808 */ /* 0x000fce0002800000 */
[----:B------:R-:W3:Y:S01]  /*03d0*/  MUFU.RCP R21, R21 ;  /* 0x0000001500157308 */ /* 0x000ee20000001000 */
[----:B----4-:R-:W-:Y:S02]  /*03e0*/  SEL R6, R6, RZ, P4 ;  /* 0x000000ff06067207 */ /* 0x010fe40002000000 */
[----:B------:R-:W-:Y:S01]  /*03f0*/  SEL R7, R7, RZ, P4 ;  /* 0x000000ff07077207 */ /* 0x000fe20002000000 */
[----:B------:R-:W-:Y:S01]  /*0400*/  @!P3 FMUL R23, R23, 16777216 ;  /* 0x4b8000001717b820 */ /* 0x000fe20000400000 */
[----:B--2---:R-:W-:Y:S01]  /*0410*/  @P2 SEL R6, R4, RZ, P1 ;  /* 0x000000ff04062207 */ /* 0x004fe20000800000 */
[----:B------:R-:W-:Y:S01]  /*0420*/  @!P6 FMUL R18, R18, 16777216 ;  /* 0x4b8000001212e820 */ /* 0x000fe20000400000 */
[----:B------:R-:W-:Y:S01]  /*0430*/  @P2 SEL R7, R5, RZ, P1 ;  /* 0x000000ff05072207 */ /* 0x000fe20000800000 */
[----:B-1----:R-:W-:Y:S02]  /*0440*/  FMUL R23, R20, R23 ;  /* 0x0000001714177220 */ /* 0x002fe40000400000 */
[----:B-----5:R-:W-:-:S02]  /*0450*/  FADD R2, R6, -R2 ;  /* 0x8000000206027221 */ /* 0x020fc40000000000 */
[----:B------:R-:W-:Y:S01]  /*0460*/  FADD R3, R7, -R3 ;  /* 0x8000000307037221 */ /* 0x000fe20000000000 */
[----:B---3--:R-:W-:Y:S01]  /*0470*/  FMUL R18, R21, R18 ;  /* 0x0000001215127220 */ /* 0x008fe20000400000 */
[----:B------:R-:W-:-:S03]  /*0480*/  FMUL R23, R2, R23 ;  /* 0x0000001702177220 */ /* 0x000fc60000400000 */
[----:B------:R-:W-:Y:S01]  /*0490*/  FMUL R18, R3, R18 ;  /* 0x0000001203127220 */ /* 0x000fe20000400000 */
[----:B------:R-:W-:-:S03]  /*04a0*/  FFMA R10, R23, R12, R10 ;  /* 0x0000000c170a7223 */ /* 0x000fc6000000000a */
[----:B------:R-:W-:Y:S01]  /*04b0*/  FFMA R11, R18, R13, R11 ;  /* 0x0000000d120b7223 */ /* 0x000fe2000000000b */
[----:B------:R1:W-:Y:S01]  /*04c0*/  @!P0 STG.E.64 desc[UR4][R14.64], R6 ;  /* 0x000000060e008986 */ /* 0x0003e2000c101b04 */
[----:B------:R-:W-:-:S03]  /*04d0*/  FSETP.GEU.AND P1, PT, R10, RZ, PT ;  /* 0x000000ff0a00720b */ /* 0x000fc60003f2e000 */
[C---:B------:R-:W-:Y:S01]  /*04e0*/  FSETP.GEU.AND P2, PT, R11.reuse, RZ, PT ;  /* 0x000000ff0b00720b */ /* 0x040fe20003f4e000 */
[----:B------:R1:W-:Y:S01]  /*04f0*/  @!P0 STG.E.64 desc[UR4][R16.64], R10 ;  /* 0x0000000a10008986 */ /* 0x0003e2000c101b04 */
[----:B0-----:R-:W-:Y:S01]  /*0500*/  IMAD.WIDE R8, R0, 0x4, R8 ;  /* 0x0000000400087825 */ /* 0x001fe200078e0208 */
[----:B------:R-:W-:Y:S02]  /*0510*/  FSEL R2, R10, RZ, P1 ;  /* 0x000000ff0a027208 */ /* 0x000fe40000800000 */
[----:B------:R-:W-:Y:S01]  /*0520*/  FSEL R3, R11, RZ, P2 ;  /* 0x000000ff0b037208 */ /* 0x000fe20001000000 */
[----:B------:R-:W-:Y:S07]  /*0530*/  @P0 EXIT ;  /* 0x000000000000094d */ /* 0x000fee0003800000 */
[----:B------:R-:W-:Y:S01]  /*0540*/  STG.E.64 desc[UR4][R8.64], R2 ;  /* 0x0000000208007986 */ /* 0x000fe2000c101b04 */
[----:B------:R-:W-:Y:S05]  /*0550*/  EXIT ;  /* 0x000000000000794d */ /* 0x000fea0003800000 */
.L_x_0:
[----:B------:R-:W-:-:S00]  /*0560*/  BRA `(.L_x_0) ;  /* 0xfffffffc00fc7947 */ /* 0x000fc0000383ffff */
[----:B------:R-:W-:-:S00]  /*0570*/  NOP ;  /* 0x0000000000007918 */ /* 0x000fc00000000000 */
        /* <DEDUP_REMOVED lines=8> */
.L_x_1:


//--------------------- .nv.global.init           --------------------------
	.section	.nv.global.init,"aw",@progbits
.nv.global.init:
	.type		_$_str,@object
	.size		_$_str,(_$_str_$_2 - _$_str)
_$_str:
        /*0000*/ 	.byte	0x5f, 0x5f, 0x43, 0x55, 0x44, 0x41, 0x5f, 0x46, 0x54, 0x5a, 0x00
	.type		_$_str_$_2,@object
	.size		_$_str_$_2,(.L_1 - _$_str_$_2)
_$_str_$_2:
        /*000b*/ 	.byte	0x5f, 0x5f, 0x43, 0x55, 0x44, 0x41, 0x5f, 0x50, 0x52, 0x45, 0x43, 0x5f, 0x53, 0x51, 0x52, 0x54
        /*001b*/ 	.byte	0x00
.L_1:


//--------------------- .nv.constant0.triton_poi_fused__native_batch_norm_legit_no_training_cat_relu_68 --------------------------
	.section	.nv.constant0.triton_poi_fused__native_batch_norm_legit_no_training_cat_relu_68,"a",@progbits
	.sectionflags	@""
	.align	4
.nv.constant0.triton_poi_fused__native_batch_norm_legit_no_training_cat_relu_68:
	.zero		604
